//
// Generated by NVIDIA NVVM Compiler
//
// Compiler Build ID: CL-36424714
// Cuda compilation tools, release 13.0, V13.0.88
// Based on NVVM 20.0.0
//

.version 9.0
.target sm_100
.address_size 64

	// .globl	_Z11fma_latencyPfPyS0_

.visible .entry _Z11fma_latencyPfPyS0_(
	.param .u64 .ptr .align 1 _Z11fma_latencyPfPyS0__param_0,
	.param .u64 .ptr .align 1 _Z11fma_latencyPfPyS0__param_1,
	.param .u64 .ptr .align 1 _Z11fma_latencyPfPyS0__param_2
)
{
	.reg .b32 	%f<2>;
	.reg .b64 	%rd<11>;

	ld.param.u64 	%rd5, [_Z11fma_latencyPfPyS0__param_0];
	ld.param.u64 	%rd6, [_Z11fma_latencyPfPyS0__param_1];
	ld.param.u64 	%rd7, [_Z11fma_latencyPfPyS0__param_2];
	cvta.to.global.u64 	%rd8, %rd7;
	cvta.to.global.u64 	%rd9, %rd6;
	cvta.to.global.u64 	%rd10, %rd5;
	// begin inline asm
	mov.u64 %rd1, %clock64;
	// end inline asm
	// begin inline asm
	mov.u64 %rd2, %clock64;
	// end inline asm
	ld.global.f32 	%f1, [%rd10];
	membar.gl;
	// begin inline asm
	mov.u64 %rd3, %clock64;
	// end inline asm
	// begin inline asm
	mov.u64 %rd4, %clock64;
	// end inline asm
	st.global.f32 	[%rd10], %f1;
	st.global.u64 	[%rd9], %rd3;
	st.global.u64 	[%rd8], %rd4;
	ret;

}
	// .globl	_Z23fma_latency_interleavedPfPyS0_
.visible .entry _Z23fma_latency_interleavedPfPyS0_(
	.param .u64 .ptr .align 1 _Z23fma_latency_interleavedPfPyS0__param_0,
	.param .u64 .ptr .align 1 _Z23fma_latency_interleavedPfPyS0__param_1,
	.param .u64 .ptr .align 1 _Z23fma_latency_interleavedPfPyS0__param_2
)
{
	.reg .b32 	%f<3>;
	.reg .b64 	%rd<11>;

	ld.param.u64 	%rd5, [_Z23fma_latency_interleavedPfPyS0__param_0];
	ld.param.u64 	%rd6, [_Z23fma_latency_interleavedPfPyS0__param_1];
	ld.param.u64 	%rd7, [_Z23fma_latency_interleavedPfPyS0__param_2];
	cvta.to.global.u64 	%rd8, %rd7;
	cvta.to.global.u64 	%rd9, %rd6;
	cvta.to.global.u64 	%rd10, %rd5;
	// begin inline asm
	mov.u64 %rd1, %clock64;
	// end inline asm
	// begin inline asm
	mov.u64 %rd2, %clock64;
	// end inline asm
	ld.global.f32 	%f1, [%rd10];
	membar.gl;
	// begin inline asm
	mov.u64 %rd3, %clock64;
	// end inline asm
	// begin inline asm
	mov.u64 %rd4, %clock64;
	// end inline asm
	add.f32 	%f2, %f1, %f1;
	st.global.f32 	[%rd10], %f2;
	st.global.u64 	[%rd9], %rd3;
	st.global.u64 	[%rd8], %rd4;
	ret;

}
	// .globl	_Z25fma_latency_no_interleavePfPyS0_
.visible .entry _Z25fma_latency_no_interleavePfPyS0_(
	.param .u64 .ptr .align 1 _Z25fma_latency_no_interleavePfPyS0__param_0,
	.param .u64 .ptr .align 1 _Z25fma_latency_no_interleavePfPyS0__param_1,
	.param .u64 .ptr .align 1 _Z25fma_latency_no_interleavePfPyS0__param_2
)
{
	.reg .b32 	%f<3>;
	.reg .b64 	%rd<11>;

	ld.param.u64 	%rd5, [_Z25fma_latency_no_interleavePfPyS0__param_0];
	ld.param.u64 	%rd6, [_Z25fma_latency_no_interleavePfPyS0__param_1];
	ld.param.u64 	%rd7, [_Z25fma_latency_no_interleavePfPyS0__param_2];
	cvta.to.global.u64 	%rd8, %rd7;
	cvta.to.global.u64 	%rd9, %rd6;
	cvta.to.global.u64 	%rd10, %rd5;
	// begin inline asm
	mov.u64 %rd1, %clock64;
	// end inline asm
	// begin inline asm
	mov.u64 %rd2, %clock64;
	// end inline asm
	ld.global.f32 	%f1, [%rd10];
	membar.gl;
	// begin inline asm
	mov.u64 %rd3, %clock64;
	// end inline asm
	// begin inline asm
	mov.u64 %rd4, %clock64;
	// end inline asm
	add.f32 	%f2, %f1, %f1;
	st.global.f32 	[%rd10], %f2;
	st.global.u64 	[%rd9], %rd3;
	st.global.u64 	[%rd8], %rd4;
	ret;

}


// ===== COMPILED SASS (sm_100) =====

	.target	sm_100

	.elftype	@"ET_EXEC"


//--------------------- .note.nv.tkinfo           --------------------------
	.section	.note.nv.tkinfo,"",@"SHT_NOTE"
	.sectionflags	@"SHF_NOTE_NV_TKINFO"
	.tkinfo
        /*0018*/ 	.word	0x00000002
        /*0030*/ 	.string	""
        /*0030*/ 	.string	"ptxas"
        /*0030*/ 	.string	"Cuda compilation tools, release 13.0, V13.0.88"
        /*0030*/ 	.string	"Build cuda_13.0.r13.0/compiler.36424714_0"
        /*0030*/ 	.string	"-arch sm_100 -m 64 "



//--------------------- .note.nv.cuinfo           --------------------------
	.section	.note.nv.cuinfo,"",@"SHT_NOTE"
	.sectionflags	@"SHF_NOTE_NV_CUINFO"
        /*0018*/ 	.short	0x0002
        /*001a*/ 	.short	0x0064
        /*001c*/ 	.short	0x0082
	.zero		2


//--------------------- .nv.info                  --------------------------
	.section	.nv.info,"",@"SHT_CUDA_INFO"
	.align	4


	//----- nvinfo : EIATTR_REGCOUNT
	.align		4
        /*0000*/ 	.byte	0x04, 0x2f
        /*0002*/ 	.short	(.L_1 - .L_0)
	.align		4
.L_0:
        /*0004*/ 	.word	index@(_Z11fma_latencyPfPyS0_)
        /*0008*/ 	.word	0x00000010


	//----- nvinfo : EIATTR_FRAME_SIZE
	.align		4
.L_1:
        /*000c*/ 	.byte	0x04, 0x11
        /*000e*/ 	.short	(.L_3 - .L_2)
	.align		4
.L_2:
        /*0010*/ 	.word	index@(_Z11fma_latencyPfPyS0_)
        /*0014*/ 	.word	0x00000000


	//----- nvinfo : EIATTR_REGCOUNT
	.align		4
.L_3:
        /*0018*/ 	.byte	0x04, 0x2f
        /*001a*/ 	.short	(.L_5 - .L_4)
	.align		4
.L_4:
        /*001c*/ 	.word	index@(_Z23fma_latency_interleavedPfPyS0_)
        /*0020*/ 	.word	0x00000010


	//----- nvinfo : EIATTR_FRAME_SIZE
	.align		4
.L_5:
        /*0024*/ 	.byte	0x04, 0x11
        /*0026*/ 	.short	(.L_7 - .L_6)
	.align		4
.L_6:
        /*0028*/ 	.word	index@(_Z23fma_latency_interleavedPfPyS0_)
        /*002c*/ 	.word	0x00000000


	//----- nvinfo : EIATTR_REGCOUNT
	.align		4
.L_7:
        /*0030*/ 	.byte	0x04, 0x2f
        /*0032*/ 	.short	(.L_9 - .L_8)
	.align		4
.L_8:
        /*0034*/ 	.word	index@(_Z25fma_latency_no_interleavePfPyS0_)
        /*0038*/ 	.word	0x00000010


	//----- nvinfo : EIATTR_FRAME_SIZE
	.align		4
.L_9:
        /*003c*/ 	.byte	0x04, 0x11
        /*003e*/ 	.short	(.L_11 - .L_10)
	.align		4
.L_10:
        /*0040*/ 	.word	index@(_Z25fma_latency_no_interleavePfPyS0_)
        /*0044*/ 	.word	0x00000000


	//----- nvinfo : EIATTR_MIN_STACK_SIZE
	.align		4
.L_11:
        /*0048*/ 	.byte	0x04, 0x12
        /*004a*/ 	.short	(.L_13 - .L_12)
	.align		4
.L_12:
        /*004c*/ 	.word	index@(_Z25fma_latency_no_interleavePfPyS0_)
        /*0050*/ 	.word	0x00000000


	//----- nvinfo : EIATTR_MIN_STACK_SIZE
	.align		4
.L_13:
        /*0054*/ 	.byte	0x04, 0x12
        /*0056*/ 	.short	(.L_15 - .L_14)
	.align		4
.L_14:
        /*0058*/ 	.word	index@(_Z23fma_latency_interleavedPfPyS0_)
        /*005c*/ 	.word	0x00000000


	//----- nvinfo : EIATTR_MIN_STACK_SIZE
	.align		4
.L_15:
        /*0060*/ 	.byte	0x04, 0x12
        /*0062*/ 	.short	(.L_17 - .L_16)
	.align		4
.L_16:
        /*0064*/ 	.word	index@(_Z11fma_latencyPfPyS0_)
        /*0068*/ 	.word	0x00000000
.L_17:


//--------------------- .nv.compat                --------------------------
	.section	.nv.compat,"",@"SHT_CUDA_COMPAT_INFO"
	.align	4
        /*0000*/ 	.byte	0x02, 0x09, 0x00, 0x00, 0x02, 0x02, 0x01, 0x00, 0x02, 0x05, 0x05, 0x00, 0x03, 0x07, 0x01, 0x01
        /*0010*/ 	.byte	0x02, 0x03, 0x00, 0x00, 0x02, 0x06, 0x01, 0x00, 0x04, 0x0b, 0x08, 0x00, 0x09, 0x00, 0x00, 0x00
        /*0020*/ 	.byte	0x00, 0x00, 0x00, 0x00


//--------------------- .nv.info._Z25fma_latency_no_interleavePfPyS0_ --------------------------
	.section	.nv.info._Z25fma_latency_no_interleavePfPyS0_,"",@"SHT_CUDA_INFO"
	.sectionflags	@""
	.align	4


	//----- nvinfo : EIATTR_CUDA_API_VERSION
	.align		4
        /*0000*/ 	.byte	0x04, 0x37
        /*0002*/ 	.short	(.L_19 - .L_18)
.L_18:
        /*0004*/ 	.word	0x00000082


	//----- nvinfo : EIATTR_KPARAM_INFO
	.align		4
.L_19:
        /*0008*/ 	.byte	0x04, 0x17
        /*000a*/ 	.short	(.L_21 - .L_20)
.L_20:
        /*000c*/ 	.word	0x00000000
        /*0010*/ 	.short	0x0002
        /*0012*/ 	.short	0x0010
        /*0014*/ 	.byte	0x00, 0xf5, 0x21, 0x00


	//----- nvinfo : EIATTR_KPARAM_INFO
	.align		4
.L_21:
        /*0018*/ 	.byte	0x04, 0x17
        /*001a*/ 	.short	(.L_23 - .L_22)
.L_22:
        /*001c*/ 	.word	0x00000000
        /*0020*/ 	.short	0x0001
        /*0022*/ 	.short	0x0008
        /*0024*/ 	.byte	0x00, 0xf5, 0x21, 0x00


	//----- nvinfo : EIATTR_KPARAM_INFO
	.align		4
.L_23:
        /*0028*/ 	.byte	0x04, 0x17
        /*002a*/ 	.short	(.L_25 - .L_24)
.L_24:
        /*002c*/ 	.word	0x00000000
        /*0030*/ 	.short	0x0000
        /*0032*/ 	.short	0x0000
        /*0034*/ 	.byte	0x00, 0xf5, 0x21, 0x00


	//----- nvinfo : EIATTR_SPARSE_MMA_MASK
	.align		4
.L_25:
        /*0038*/ 	.byte	0x03, 0x50
        /*003a*/ 	.short	0x0000


	//----- nvinfo : EIATTR_MAXREG_COUNT
	.align		4
        /*003c*/ 	.byte	0x03, 0x1b
        /*003e*/ 	.short	0x00ff


	//----- nvinfo : EIATTR_MERCURY_ISA_VERSION
	.align		4
        /*0040*/ 	.byte	0x03, 0x5f
        /*0042*/ 	.short	0x0101


	//----- nvinfo : EIATTR_VRC_CTA_INIT_COUNT
	.align		4
        /*0044*/ 	.byte	0x02, 0x4a
	.zero		1
	.zero		1


	//----- nvinfo : EIATTR_EXIT_INSTR_OFFSETS
	.align		4
        /*0048*/ 	.byte	0x04, 0x1c
        /*004a*/ 	.short	(.L_27 - .L_26)


	//   ....[0]....
.L_26:
        /*004c*/ 	.word	0x00000100


	//----- nvinfo : EIATTR_CBANK_PARAM_SIZE
	.align		4
.L_27:
        /*0050*/ 	.byte	0x03, 0x19
        /*0052*/ 	.short	0x0018


	//----- nvinfo : EIATTR_PARAM_CBANK
	.align		4
        /*0054*/ 	.byte	0x04, 0x0a
        /*0056*/ 	.short	(.L_29 - .L_28)
	.align		4
.L_28:
        /*0058*/ 	.word	index@(.nv.constant0._Z25fma_latency_no_interleavePfPyS0_)
        /*005c*/ 	.short	0x0380
        /*005e*/ 	.short	0x0018


	//----- nvinfo : EIATTR_SW_WAR
	.align		4
.L_29:
        /*0060*/ 	.byte	0x04, 0x36
        /*0062*/ 	.short	(.L_31 - .L_30)
.L_30:
        /*0064*/ 	.word	0x00000008
.L_31:


//--------------------- .nv.info._Z23fma_latency_interleavedPfPyS0_ --------------------------
	.section	.nv.info._Z23fma_latency_interleavedPfPyS0_,"",@"SHT_CUDA_INFO"
	.sectionflags	@""
	.align	4


	//----- nvinfo : EIATTR_CUDA_API_VERSION
	.align		4
        /*0000*/ 	.byte	0x04, 0x37
        /*0002*/ 	.short	(.L_33 - .L_32)
.L_32:
        /*0004*/ 	.word	0x00000082


	//----- nvinfo : EIATTR_KPARAM_INFO
	.align		4
.L_33:
        /*0008*/ 	.byte	0x04, 0x17
        /*000a*/ 	.short	(.L_35 - .L_34)
.L_34:
        /*000c*/ 	.word	0x00000000
        /*0010*/ 	.short	0x0002
        /*0012*/ 	.short	0x0010
        /*0014*/ 	.byte	0x00, 0xf5, 0x21, 0x00


	//----- nvinfo : EIATTR_KPARAM_INFO
	.align		4
.L_35:
        /*0018*/ 	.byte	0x04, 0x17
        /*001a*/ 	.short	(.L_37 - .L_36)
.L_36:
        /*001c*/ 	.word	0x00000000
        /*0020*/ 	.short	0x0001
        /*0022*/ 	.short	0x0008
        /*0024*/ 	.byte	0x00, 0xf5, 0x21, 0x00


	//----- nvinfo : EIATTR_KPARAM_INFO
	.align		4
.L_37:
        /*0028*/ 	.byte	0x04, 0x17
        /*002a*/ 	.short	(.L_39 - .L_38)
.L_38:
        /*002c*/ 	.word	0x00000000
        /*0030*/ 	.short	0x0000
        /*0032*/ 	.short	0x0000
        /*0034*/ 	.byte	0x00, 0xf5, 0x21, 0x00


	//----- nvinfo : EIATTR_SPARSE_MMA_MASK
	.align		4
.L_39:
        /*0038*/ 	.byte	0x03, 0x50
        /*003a*/ 	.short	0x0000


	//----- nvinfo : EIATTR_MAXREG_COUNT
	.align		4
        /*003c*/ 	.byte	0x03, 0x1b
        /*003e*/ 	.short	0x00ff


	//----- nvinfo : EIATTR_MERCURY_ISA_VERSION
	.align		4
        /*0040*/ 	.byte	0x03, 0x5f
        /*0042*/ 	.short	0x0101


	//----- nvinfo : EIATTR_VRC_CTA_INIT_COUNT
	.align		4
        /*0044*/ 	.byte	0x02, 0x4a
	.zero		1
	.zero		1


	//----- nvinfo : EIATTR_EXIT_INSTR_OFFSETS
	.align		4
        /*0048*/ 	.byte	0x04, 0x1c
        /*004a*/ 	.short	(.L_41 - .L_40)


	//   ....[0]....
.L_40:
        /*004c*/ 	.word	0x00000100


	//----- nvinfo : EIATTR_CBANK_PARAM_SIZE
	.align		4
.L_41:
        /*0050*/ 	.byte	0x03, 0x19
        /*0052*/ 	.short	0x0018


	//----- nvinfo : EIATTR_PARAM_CBANK
	.align		4
        /*0054*/ 	.byte	0x04, 0x0a
        /*0056*/ 	.short	(.L_43 - .L_42)
	.align		4
.L_42:
        /*0058*/ 	.word	index@(.nv.constant0._Z23fma_latency_interleavedPfPyS0_)
        /*005c*/ 	.short	0x0380
        /*005e*/ 	.short	0x0018


	//----- nvinfo : EIATTR_SW_WAR
	.align		4
.L_43:
        /*0060*/ 	.byte	0x04, 0x36
        /*0062*/ 	.short	(.L_45 - .L_44)
.L_44:
        /*0064*/ 	.word	0x00000008
.L_45:


//--------------------- .nv.info._Z11fma_latencyPfPyS0_ --------------------------
	.section	.nv.info._Z11fma_latencyPfPyS0_,"",@"SHT_CUDA_INFO"
	.sectionflags	@""
	.align	4


	//----- nvinfo : EIATTR_CUDA_API_VERSION
	.align		4
        /*0000*/ 	.byte	0x04, 0x37
        /*0002*/ 	.short	(.L_47 - .L_46)
.L_46:
        /*0004*/ 	.word	0x00000082


	//----- nvinfo : EIATTR_KPARAM_INFO
	.align		4
.L_47:
        /*0008*/ 	.byte	0x04, 0x17
        /*000a*/ 	.short	(.L_49 - .L_48)
.L_48:
        /*000c*/ 	.word	0x00000000
        /*0010*/ 	.short	0x0002
        /*0012*/ 	.short	0x0010
        /*0014*/ 	.byte	0x00, 0xf5, 0x21, 0x00


	//----- nvinfo : EIATTR_KPARAM_INFO
	.align		4
.L_49:
        /*0018*/ 	.byte	0x04, 0x17
        /*001a*/ 	.short	(.L_51 - .L_50)
.L_50:
        /*001c*/ 	.word	0x00000000
        /*0020*/ 	.short	0x0001
        /*0022*/ 	.short	0x0008
        /*0024*/ 	.byte	0x00, 0xf5, 0x21, 0x00


	//----- nvinfo : EIATTR_KPARAM_INFO
	.align		4
.L_51:
        /*0028*/ 	.byte	0x04, 0x17
        /*002a*/ 	.short	(.L_53 - .L_52)
.L_52:
        /*002c*/ 	.word	0x00000000
        /*0030*/ 	.short	0x0000
        /*0032*/ 	.short	0x0000
        /*0034*/ 	.byte	0x00, 0xf5, 0x21, 0x00


	//----- nvinfo : EIATTR_SPARSE_MMA_MASK
	.align		4
.L_53:
        /*0038*/ 	.byte	0x03, 0x50
        /*003a*/ 	.short	0x0000


	//----- nvinfo : EIATTR_MAXREG_COUNT
	.align		4
        /*003c*/ 	.byte	0x03, 0x1b
        /*003e*/ 	.short	0x00ff


	//----- nvinfo : EIATTR_MERCURY_ISA_VERSION
	.align		4
        /*0040*/ 	.byte	0x03, 0x5f
        /*0042*/ 	.short	0x0101


	//----- nvinfo : EIATTR_VRC_CTA_INIT_COUNT
	.align		4
        /*0044*/ 	.byte	0x02, 0x4a
	.zero		1
	.zero		1


	//----- nvinfo : EIATTR_EXIT_INSTR_OFFSETS
	.align		4
        /*0048*/ 	.byte	0x04, 0x1c
        /*004a*/ 	.short	(.L_55 - .L_54)


	//   ....[0]....
.L_54:
        /*004c*/ 	.word	0x000000f0


	//----- nvinfo : EIATTR_CBANK_PARAM_SIZE
	.align		4
.L_55:
        /*0050*/ 	.byte	0x03, 0x19
        /*0052*/ 	.short	0x0018


	//----- nvinfo : EIATTR_PARAM_CBANK
	.align		4
        /*0054*/ 	.byte	0x04, 0x0a
        /*0056*/ 	.short	(.L_57 - .L_56)
	.align		4
.L_56:
        /*0058*/ 	.word	index@(.nv.constant0._Z11fma_latencyPfPyS0_)
        /*005c*/ 	.short	0x0380
        /*005e*/ 	.short	0x0018


	//----- nvinfo : EIATTR_SW_WAR
	.align		4
.L_57:
        /*0060*/ 	.byte	0x04, 0x36
        /*0062*/ 	.short	(.L_59 - .L_58)
.L_58:
        /*0064*/ 	.word	0x00000008
.L_59:


//--------------------- .nv.callgraph             --------------------------
	.section	.nv.callgraph,"",@"SHT_CUDA_CALLGRAPH"
	.align	4
	.sectionentsize	8
	.align		4
        /*0000*/ 	.word	0x00000000
	.align		4
        /*0004*/ 	.word	0xffffffff
	.align		4
        /*0008*/ 	.word	0x00000000
	.align		4
        /*000c*/ 	.word	0xfffffffe
	.align		4
        /*0010*/ 	.word	0x00000000
	.align		4
        /*0014*/ 	.word	0xfffffffd
	.align		4
        /*0018*/ 	.word	0x00000000
	.align		4
        /*001c*/ 	.word	0xfffffffc


//--------------------- .text._Z25fma_latency_no_interleavePfPyS0_ --------------------------
	.section	.text._Z25fma_latency_no_interleavePfPyS0_,"ax",@progbits
	.align	128
        .global         _Z25fma_latency_no_interleavePfPyS0_
        .type           _Z25fma_latency_no_interleavePfPyS0_,@function
        .size           _Z25fma_latency_no_interleavePfPyS0_,(.L_x_3 - _Z25fma_latency_no_interleavePfPyS0_)
        .other          _Z25fma_latency_no_interleavePfPyS0_,@"STO_CUDA_ENTRY STV_DEFAULT"
_Z25fma_latency_no_interleavePfPyS0_:
.text._Z25fma_latency_no_interleavePfPyS0_:
[----:B------:R-:W-:Y:S08]  /*0000*/  LDC R1, c[0x0][0x37c] ;  /* 0x0000df00ff017b82 */ /* 0x000ff00000000800 */
[----:B------:R-:W0:Y:S01]  /*0010*/  LDC.64 R2, c[0x0][0x380] ;  /* 0x0000e000ff027b82 */ /* 0x000e220000000a00 */
[----:B------:R-:W0:Y:S02]  /*0020*/  LDCU.64 UR4, c[0x0][0x358] ;  /* 0x00006b00ff0477ac */ /* 0x000e240008000a00 */
[----:B0-----:R-:W2:Y:S01]  /*0030*/  LDG.E R0, desc[UR4][R2.64] ;  /* 0x0000000402007981 */ /* 0x001ea2000c1e1900 */
[----:B------:R-:W-:Y:S06]  /*0040*/  MEMBAR.SC.GPU ;  /* 0x0000000000007992 */ /* 0x000fec0000002000 */
[----:B------:R-:W-:-:S00]  /*0050*/  ERRBAR ;  /* 0x00000000000079ab */ /* 0x000fc00000000000 */
[----:B------:R-:W-:Y:S06]  /*0060*/  CGAERRBAR ;  /* 0x00000000000075ab */ /* 0x000fec0000000000 */
[----:B------:R-:W-:Y:S01]  /*0070*/  CCTL.IVALL ;  /* 0x00000000ff00798f */ /* 0x000fe20002000000 */
[----:B------:R-:W-:Y:S02]  /*0080*/  CS2R R8, SR_CLOCKLO ;  /* 0x0000000000087805 */ /* 0x000fe40000015000 */
[----:B------:R-:W-:Y:S01]  /*0090*/  CS2R R10, SR_CLOCKLO ;  /* 0x00000000000a7805 */ /* 0x000fe20000015000 */
[----:B------:R-:W0:Y:S01]  /*00a0*/  LDC.64 R4, c[0x0][0x388] ;  /* 0x0000e200ff047b82 */ /* 0x000e220000000a00 */
[----:B--2---:R-:W-:-:S05]  /*00b0*/  FADD R13, R0, R0 ;  /* 0x00000000000d7221 */ /* 0x004fca0000000000 */
[----:B------:R-:W-:Y:S02]  /*00c0*/  STG.E desc[UR4][R2.64], R13 ;  /* 0x0000000d02007986 */ /* 0x000fe4000c101904 */
[----:B------:R-:W1:Y:S02]  /*00d0*/  LDC.64 R6, c[0x0][0x390] ;  /* 0x0000e400ff067b82 */ /* 0x000e640000000a00 */
[----:B0-----:R-:W-:Y:S04]  /*00e0*/  STG.E.64 desc[UR4][R4.64], R8 ;  /* 0x0000000804007986 */ /* 0x001fe8000c101b04 */
[----:B-1----:R-:W-:Y:S01]  /*00f0*/  STG.E.64 desc[UR4][R6.64], R10 ;  /* 0x0000000a06007986 */ /* 0x002fe2000c101b04 */
[----:B------:R-:W-:Y:S05]  /*0100*/  EXIT ;  /* 0x000000000000794d */ /* 0x000fea0003800000 */
.L_x_0:
[----:B------:R-:W-:-:S00]  /*0110*/  BRA `(.L_x_0) ;  /* 0xfffffffc00fc7947 */ /* 0x000fc0000383ffff */
[----:B------:R-:W-:-:S00]  /*0120*/  NOP ;  /* 0x0000000000007918 */ /* 0x000fc00000000000 */
        /* <DEDUP_REMOVED lines=13> */
.L_x_3:


//--------------------- .text._Z23fma_latency_interleavedPfPyS0_ --------------------------
	.section	.text._Z23fma_latency_interleavedPfPyS0_,"ax",@progbits
	.align	128
        .global         _Z23fma_latency_interleavedPfPyS0_
        .type           _Z23fma_latency_interleavedPfPyS0_,@function
        .size           _Z23fma_latency_interleavedPfPyS0_,(.L_x_4 - _Z23fma_latency_interleavedPfPyS0_)
        .other          _Z23fma_latency_interleavedPfPyS0_,@"STO_CUDA_ENTRY STV_DEFAULT"
_Z23fma_latency_interleavedPfPyS0_:
.text._Z23fma_latency_interleavedPfPyS0_:
        /* <DEDUP_REMOVED lines=17> */
.L_x_1:
        /* <DEDUP_REMOVED lines=15> */
.L_x_4:


//--------------------- .text._Z11fma_latencyPfPyS0_ --------------------------
	.section	.text._Z11fma_latencyPfPyS0_,"ax",@progbits
	.align	128
        .global         _Z11fma_latencyPfPyS0_
        .type           _Z11fma_latencyPfPyS0_,@function
        .size           _Z11fma_latencyPfPyS0_,(.L_x_5 - _Z11fma_latencyPfPyS0_)
        .other          _Z11fma_latencyPfPyS0_,@"STO_CUDA_ENTRY STV_DEFAULT"
_Z11fma_latencyPfPyS0_:
.text._Z11fma_latencyPfPyS0_:
        /* <DEDUP_REMOVED lines=11> */
[----:B--2---:R-:W-:Y:S07]  /*00b0*/  STG.E desc[UR4][R2.64], R13 ;  /* 0x0000000d02007986 */ /* 0x004fee000c101904 */
[----:B------:R-:W1:Y:S01]  /*00c0*/  LDC.64 R6, c[0x0][0x390] ;  /* 0x0000e400ff067b82 */ /* 0x000e620000000a00 */
[----:B0-----:R-:W-:Y:S04]  /*00d0*/  STG.E.64 desc[UR4][R4.64], R8 ;  /* 0x0000000804007986 */ /* 0x001fe8000c101b04 */
[----:B-1----:R-:W-:Y:S01]  /*00e0*/  STG.E.64 desc[UR4][R6.64], R10 ;  /* 0x0000000a06007986 */ /* 0x002fe2000c101b04 */
[----:B------:R-:W-:Y:S05]  /*00f0*/  EXIT ;  /* 0x000000000000794d */ /* 0x000fea0003800000 */
.L_x_2:
        /* <DEDUP_REMOVED lines=16> */
.L_x_5:


//--------------------- .nv.shared.reserved.0     --------------------------
	.section	.nv.shared.reserved.0,"aw",@nobits
	.weak		__nv_reservedSMEM_offset_0_alias
	.size		__nv_reservedSMEM_offset_0_alias, 0, 64
	.other		__nv_reservedSMEM_offset_0_alias,@"STO_CUDA_RESERVED_SHARED STV_DEFAULT"
__nv_reservedSMEM_offset_0_alias:
	.zero		0
	.zero		64


//--------------------- .nv.constant0._Z25fma_latency_no_interleavePfPyS0_ --------------------------
	.section	.nv.constant0._Z25fma_latency_no_interleavePfPyS0_,"a",@progbits
	.sectionflags	@""
	.align	4
.nv.constant0._Z25fma_latency_no_interleavePfPyS0_:
	.zero		920


//--------------------- .nv.constant0._Z23fma_latency_interleavedPfPyS0_ --------------------------
	.section	.nv.constant0._Z23fma_latency_interleavedPfPyS0_,"a",@progbits
	.sectionflags	@""
	.align	4
.nv.constant0._Z23fma_latency_interleavedPfPyS0_:
	.zero		920


//--------------------- .nv.constant0._Z11fma_latencyPfPyS0_ --------------------------
	.section	.nv.constant0._Z11fma_latencyPfPyS0_,"a",@progbits
	.sectionflags	@""
	.align	4
.nv.constant0._Z11fma_latencyPfPyS0_:
	.zero		920


//--------------------- SYMBOLS --------------------------

	.type		.nv.reservedSmem.offset0,@object
	.size		.nv.reservedSmem.offset0,0x4
